//
// Generated by NVIDIA NVVM Compiler
//
// Compiler Build ID: CL-36424714
// Cuda compilation tools, release 13.0, V13.0.88
// Based on NVVM 20.0.0
//

.version 9.0
.target sm_100
.address_size 64

	// .globl	_Z7ikernelPfS_S_S_S_i

.visible .entry _Z7ikernelPfS_S_S_S_i(
	.param .u64 .ptr .align 1 _Z7ikernelPfS_S_S_S_i_param_0,
	.param .u64 .ptr .align 1 _Z7ikernelPfS_S_S_S_i_param_1,
	.param .u64 .ptr .align 1 _Z7ikernelPfS_S_S_S_i_param_2,
	.param .u64 .ptr .align 1 _Z7ikernelPfS_S_S_S_i_param_3,
	.param .u64 .ptr .align 1 _Z7ikernelPfS_S_S_S_i_param_4,
	.param .u32 _Z7ikernelPfS_S_S_S_i_param_5
)
{
	.reg .pred 	%p<3>;
	.reg .b32 	%r<11>;
	.reg .b32 	%f<117>;
	.reg .b64 	%rd<15>;

	ld.param.u64 	%rd1, [_Z7ikernelPfS_S_S_S_i_param_0];
	ld.param.u64 	%rd2, [_Z7ikernelPfS_S_S_S_i_param_1];
	ld.param.u64 	%rd3, [_Z7ikernelPfS_S_S_S_i_param_2];
	ld.param.u64 	%rd4, [_Z7ikernelPfS_S_S_S_i_param_4];
	ld.param.u32 	%r4, [_Z7ikernelPfS_S_S_S_i_param_5];
	mov.u32 	%r5, %ctaid.x;
	mov.u32 	%r6, %ntid.x;
	mov.u32 	%r7, %tid.x;
	mad.lo.s32 	%r1, %r5, %r6, %r7;
	setp.ge.s32 	%p1, %r1, %r4;
	@%p1 bra 	$L__BB0_4;
	cvta.to.global.u64 	%rd5, %rd1;
	cvta.to.global.u64 	%rd6, %rd2;
	cvta.to.global.u64 	%rd7, %rd3;
	mul.wide.s32 	%rd8, %r1, 4;
	add.s64 	%rd9, %rd5, %rd8;
	ld.global.f32 	%f1, [%rd9];
	add.s64 	%rd10, %rd6, %rd8;
	ld.global.f32 	%f2, [%rd10];
	add.s64 	%rd11, %rd7, %rd8;
	ld.global.f32 	%f3, [%rd11];
	mov.b32 	%r10, 0;
	mov.f32 	%f111, 0f00000000;
	mov.f32 	%f112, %f111;
	mov.f32 	%f113, %f111;
	mov.f32 	%f114, %f111;
	mov.f32 	%f115, %f111;
	mov.f32 	%f116, %f111;
$L__BB0_2:
	add.f32 	%f17, %f111, %f112;
	sub.f32 	%f18, %f113, %f114;
	mul.f32 	%f19, %f115, %f116;
	sub.f32 	%f20, %f1, %f17;
	sub.f32 	%f21, %f2, %f18;
	sub.f32 	%f22, %f3, %f19;
	add.f32 	%f23, %f20, %f21;
	add.f32 	%f24, %f23, %f22;
	mul.f32 	%f25, %f24, 0f3DCCCCCD;
	mul.f32 	%f26, %f25, 0f3C23D70A;
	add.f32 	%f27, %f26, %f111;
	add.f32 	%f28, %f26, %f112;
	add.f32 	%f29, %f26, %f113;
	add.f32 	%f30, %f26, %f114;
	add.f32 	%f31, %f26, %f115;
	add.f32 	%f32, %f26, %f116;
	add.f32 	%f33, %f27, %f28;
	sub.f32 	%f34, %f29, %f30;
	mul.f32 	%f35, %f31, %f32;
	sub.f32 	%f36, %f1, %f33;
	sub.f32 	%f37, %f2, %f34;
	sub.f32 	%f38, %f3, %f35;
	add.f32 	%f39, %f36, %f37;
	add.f32 	%f40, %f39, %f38;
	mul.f32 	%f41, %f40, 0f3DCCCCCD;
	mul.f32 	%f42, %f41, 0f3C23D70A;
	add.f32 	%f43, %f42, %f27;
	add.f32 	%f44, %f42, %f28;
	add.f32 	%f45, %f42, %f29;
	add.f32 	%f46, %f42, %f30;
	add.f32 	%f47, %f42, %f31;
	add.f32 	%f48, %f42, %f32;
	add.f32 	%f49, %f43, %f44;
	sub.f32 	%f50, %f45, %f46;
	mul.f32 	%f51, %f47, %f48;
	sub.f32 	%f52, %f1, %f49;
	sub.f32 	%f53, %f2, %f50;
	sub.f32 	%f54, %f3, %f51;
	add.f32 	%f55, %f52, %f53;
	add.f32 	%f56, %f55, %f54;
	mul.f32 	%f57, %f56, 0f3DCCCCCD;
	mul.f32 	%f58, %f57, 0f3C23D70A;
	add.f32 	%f59, %f58, %f43;
	add.f32 	%f60, %f58, %f44;
	add.f32 	%f61, %f58, %f45;
	add.f32 	%f62, %f58, %f46;
	add.f32 	%f63, %f58, %f47;
	add.f32 	%f64, %f58, %f48;
	add.f32 	%f65, %f59, %f60;
	sub.f32 	%f66, %f61, %f62;
	mul.f32 	%f67, %f63, %f64;
	sub.f32 	%f68, %f1, %f65;
	sub.f32 	%f69, %f2, %f66;
	sub.f32 	%f70, %f3, %f67;
	add.f32 	%f71, %f68, %f69;
	add.f32 	%f72, %f71, %f70;
	mul.f32 	%f73, %f72, 0f3DCCCCCD;
	mul.f32 	%f74, %f73, 0f3C23D70A;
	add.f32 	%f111, %f74, %f59;
	add.f32 	%f112, %f74, %f60;
	add.f32 	%f113, %f74, %f61;
	add.f32 	%f114, %f74, %f62;
	add.f32 	%f115, %f74, %f63;
	add.f32 	%f116, %f74, %f64;
	add.s32 	%r10, %r10, 4;
	setp.ne.s32 	%p2, %r10, 100;
	@%p2 bra 	$L__BB0_2;
	mul.lo.s32 	%r9, %r1, 6;
	cvta.to.global.u64 	%rd12, %rd4;
	mul.wide.s32 	%rd13, %r9, 4;
	add.s64 	%rd14, %rd12, %rd13;
	fma.rn.f32 	%f75, %f111, 0f00000000, 0f00000000;
	fma.rn.f32 	%f76, %f112, 0f3C23D70A, %f75;
	fma.rn.f32 	%f77, %f113, 0f3CA3D70A, %f76;
	fma.rn.f32 	%f78, %f114, 0f3CF5C28F, %f77;
	fma.rn.f32 	%f79, %f115, 0f3D23D70A, %f78;
	fma.rn.f32 	%f80, %f116, 0f3D4CCCCC, %f79;
	st.global.f32 	[%rd14], %f80;
	fma.rn.f32 	%f81, %f111, 0f3C23D70A, 0f00000000;
	fma.rn.f32 	%f82, %f112, 0f3CA3D70A, %f81;
	fma.rn.f32 	%f83, %f113, 0f3CF5C28F, %f82;
	fma.rn.f32 	%f84, %f114, 0f3D23D70A, %f83;
	fma.rn.f32 	%f85, %f115, 0f3D4CCCCC, %f84;
	fma.rn.f32 	%f86, %f116, 0f3D75C28F, %f85;
	st.global.f32 	[%rd14+4], %f86;
	fma.rn.f32 	%f87, %f111, 0f3CA3D70A, 0f00000000;
	fma.rn.f32 	%f88, %f112, 0f3CF5C28F, %f87;
	fma.rn.f32 	%f89, %f113, 0f3D23D70A, %f88;
	fma.rn.f32 	%f90, %f114, 0f3D4CCCCC, %f89;
	fma.rn.f32 	%f91, %f115, 0f3D75C28F, %f90;
	fma.rn.f32 	%f92, %f116, 0f3D8F5C29, %f91;
	st.global.f32 	[%rd14+8], %f92;
	fma.rn.f32 	%f93, %f111, 0f3CF5C28F, 0f00000000;
	fma.rn.f32 	%f94, %f112, 0f3D23D70A, %f93;
	fma.rn.f32 	%f95, %f113, 0f3D4CCCCC, %f94;
	fma.rn.f32 	%f96, %f114, 0f3D75C28F, %f95;
	fma.rn.f32 	%f97, %f115, 0f3D8F5C29, %f96;
	fma.rn.f32 	%f98, %f116, 0f3DA3D70A, %f97;
	st.global.f32 	[%rd14+12], %f98;
	fma.rn.f32 	%f99, %f111, 0f3D23D70A, 0f00000000;
	fma.rn.f32 	%f100, %f112, 0f3D4CCCCC, %f99;
	fma.rn.f32 	%f101, %f113, 0f3D75C28F, %f100;
	fma.rn.f32 	%f102, %f114, 0f3D8F5C29, %f101;
	fma.rn.f32 	%f103, %f115, 0f3DA3D70A, %f102;
	fma.rn.f32 	%f104, %f116, 0f3DB851EB, %f103;
	st.global.f32 	[%rd14+16], %f104;
	fma.rn.f32 	%f105, %f111, 0f3D4CCCCC, 0f00000000;
	fma.rn.f32 	%f106, %f112, 0f3D75C28F, %f105;
	fma.rn.f32 	%f107, %f113, 0f3D8F5C29, %f106;
	fma.rn.f32 	%f108, %f114, 0f3DA3D70A, %f107;
	fma.rn.f32 	%f109, %f115, 0f3DB851EB, %f108;
	fma.rn.f32 	%f110, %f116, 0f3DCCCCCC, %f109;
	st.global.f32 	[%rd14+20], %f110;
$L__BB0_4:
	ret;

}


// ===== COMPILED SASS (sm_100) =====

	.target	sm_100

	.elftype	@"ET_EXEC"


//--------------------- .note.nv.tkinfo           --------------------------
	.section	.note.nv.tkinfo,"",@"SHT_NOTE"
	.sectionflags	@"SHF_NOTE_NV_TKINFO"
	.tkinfo
        /*0018*/ 	.word	0x00000002
        /*0030*/ 	.string	""
        /*0030*/ 	.string	"ptxas"
        /*0030*/ 	.string	"Cuda compilation tools, release 13.0, V13.0.88"
        /*0030*/ 	.string	"Build cuda_13.0.r13.0/compiler.36424714_0"
        /*0030*/ 	.string	"-arch sm_100 -m 64 "



//--------------------- .note.nv.cuinfo           --------------------------
	.section	.note.nv.cuinfo,"",@"SHT_NOTE"
	.sectionflags	@"SHF_NOTE_NV_CUINFO"
        /*0018*/ 	.short	0x0002
        /*001a*/ 	.short	0x0064
        /*001c*/ 	.short	0x0082
	.zero		2


//--------------------- .nv.info                  --------------------------
	.section	.nv.info,"",@"SHT_CUDA_INFO"
	.align	4


	//----- nvinfo : EIATTR_REGCOUNT
	.align		4
        /*0000*/ 	.byte	0x04, 0x2f
        /*0002*/ 	.short	(.L_1 - .L_0)
	.align		4
.L_0:
        /*0004*/ 	.word	index@(_Z7ikernelPfS_S_S_S_i)
        /*0008*/ 	.word	0x00000015


	//----- nvinfo : EIATTR_FRAME_SIZE
	.align		4
.L_1:
        /*000c*/ 	.byte	0x04, 0x11
        /*000e*/ 	.short	(.L_3 - .L_2)
	.align		4
.L_2:
        /*0010*/ 	.word	index@(_Z7ikernelPfS_S_S_S_i)
        /*0014*/ 	.word	0x00000000


	//----- nvinfo : EIATTR_MIN_STACK_SIZE
	.align		4
.L_3:
        /*0018*/ 	.byte	0x04, 0x12
        /*001a*/ 	.short	(.L_5 - .L_4)
	.align		4
.L_4:
        /*001c*/ 	.word	index@(_Z7ikernelPfS_S_S_S_i)
        /*0020*/ 	.word	0x00000000
.L_5:


//--------------------- .nv.compat                --------------------------
	.section	.nv.compat,"",@"SHT_CUDA_COMPAT_INFO"
	.align	4
        /*0000*/ 	.byte	0x02, 0x09, 0x00, 0x00, 0x02, 0x02, 0x01, 0x00, 0x02, 0x05, 0x05, 0x00, 0x03, 0x07, 0x01, 0x01
        /*0010*/ 	.byte	0x02, 0x03, 0x00, 0x00, 0x02, 0x06, 0x01, 0x00, 0x04, 0x0b, 0x08, 0x00, 0x09, 0x00, 0x00, 0x00
        /*0020*/ 	.byte	0x00, 0x00, 0x00, 0x00


//--------------------- .nv.info._Z7ikernelPfS_S_S_S_i --------------------------
	.section	.nv.info._Z7ikernelPfS_S_S_S_i,"",@"SHT_CUDA_INFO"
	.sectionflags	@""
	.align	4


	//----- nvinfo : EIATTR_CUDA_API_VERSION
	.align		4
        /*0000*/ 	.byte	0x04, 0x37
        /*0002*/ 	.short	(.L_7 - .L_6)
.L_6:
        /*0004*/ 	.word	0x00000082


	//----- nvinfo : EIATTR_KPARAM_INFO
	.align		4
.L_7:
        /*0008*/ 	.byte	0x04, 0x17
        /*000a*/ 	.short	(.L_9 - .L_8)
.L_8:
        /*000c*/ 	.word	0x00000000
        /*0010*/ 	.short	0x0005
        /*0012*/ 	.short	0x0028
        /*0014*/ 	.byte	0x00, 0xf0, 0x11, 0x00


	//----- nvinfo : EIATTR_KPARAM_INFO
	.align		4
.L_9:
        /*0018*/ 	.byte	0x04, 0x17
        /*001a*/ 	.short	(.L_11 - .L_10)
.L_10:
        /*001c*/ 	.word	0x00000000
        /*0020*/ 	.short	0x0004
        /*0022*/ 	.short	0x0020
        /*0024*/ 	.byte	0x00, 0xf5, 0x21, 0x00


	//----- nvinfo : EIATTR_KPARAM_INFO
	.align		4
.L_11:
        /*0028*/ 	.byte	0x04, 0x17
        /*002a*/ 	.short	(.L_13 - .L_12)
.L_12:
        /*002c*/ 	.word	0x00000000
        /*0030*/ 	.short	0x0003
        /*0032*/ 	.short	0x0018
        /*0034*/ 	.byte	0x00, 0xf5, 0x21, 0x00


	//----- nvinfo : EIATTR_KPARAM_INFO
	.align		4
.L_13:
        /*0038*/ 	.byte	0x04, 0x17
        /*003a*/ 	.short	(.L_15 - .L_14)
.L_14:
        /*003c*/ 	.word	0x00000000
        /*0040*/ 	.short	0x0002
        /*0042*/ 	.short	0x0010
        /*0044*/ 	.byte	0x00, 0xf5, 0x21, 0x00


	//----- nvinfo : EIATTR_KPARAM_INFO
	.align		4
.L_15:
        /*0048*/ 	.byte	0x04, 0x17
        /*004a*/ 	.short	(.L_17 - .L_16)
.L_16:
        /*004c*/ 	.word	0x00000000
        /*0050*/ 	.short	0x0001
        /*0052*/ 	.short	0x0008
        /*0054*/ 	.byte	0x00, 0xf5, 0x21, 0x00


	//----- nvinfo : EIATTR_KPARAM_INFO
	.align		4
.L_17:
        /*0058*/ 	.byte	0x04, 0x17
        /*005a*/ 	.short	(.L_19 - .L_18)
.L_18:
        /*005c*/ 	.word	0x00000000
        /*0060*/ 	.short	0x0000
        /*0062*/ 	.short	0x0000
        /*0064*/ 	.byte	0x00, 0xf5, 0x21, 0x00


	//----- nvinfo : EIATTR_SPARSE_MMA_MASK
	.align		4
.L_19:
        /*0068*/ 	.byte	0x03, 0x50
        /*006a*/ 	.short	0x0000


	//----- nvinfo : EIATTR_MAXREG_COUNT
	.align		4
        /*006c*/ 	.byte	0x03, 0x1b
        /*006e*/ 	.short	0x00ff


	//----- nvinfo : EIATTR_MERCURY_ISA_VERSION
	.align		4
        /*0070*/ 	.byte	0x03, 0x5f
        /*0072*/ 	.short	0x0101


	//----- nvinfo : EIATTR_VRC_CTA_INIT_COUNT
	.align		4
        /*0074*/ 	.byte	0x02, 0x4a
	.zero		1
	.zero		1


	//----- nvinfo : EIATTR_EXIT_INSTR_OFFSETS
	.align		4
        /*0078*/ 	.byte	0x04, 0x1c
        /*007a*/ 	.short	(.L_21 - .L_20)


	//   ....[0]....
.L_20:
        /*007c*/ 	.word	0x00000070


	//   ....[1]....
        /*0080*/ 	.word	0x000015f0


	//----- nvinfo : EIATTR_CBANK_PARAM_SIZE
	.align		4
.L_21:
        /*0084*/ 	.byte	0x03, 0x19
        /*0086*/ 	.short	0x002c


	//----- nvinfo : EIATTR_PARAM_CBANK
	.align		4
        /*0088*/ 	.byte	0x04, 0x0a
        /*008a*/ 	.short	(.L_23 - .L_22)
	.align		4
.L_22:
        /*008c*/ 	.word	index@(.nv.constant0._Z7ikernelPfS_S_S_S_i)
        /*0090*/ 	.short	0x0380
        /*0092*/ 	.short	0x002c


	//----- nvinfo : EIATTR_SW_WAR
	.align		4
.L_23:
        /*0094*/ 	.byte	0x04, 0x36
        /*0096*/ 	.short	(.L_25 - .L_24)
.L_24:
        /*0098*/ 	.word	0x00000008
.L_25:


//--------------------- .nv.callgraph             --------------------------
	.section	.nv.callgraph,"",@"SHT_CUDA_CALLGRAPH"
	.align	4
	.sectionentsize	8
	.align		4
        /*0000*/ 	.word	0x00000000
	.align		4
        /*0004*/ 	.word	0xffffffff
	.align		4
        /*0008*/ 	.word	0x00000000
	.align		4
        /*000c*/ 	.word	0xfffffffe
	.align		4
        /*0010*/ 	.word	0x00000000
	.align		4
        /*0014*/ 	.word	0xfffffffd
	.align		4
        /*0018*/ 	.word	0x00000000
	.align		4
        /*001c*/ 	.word	0xfffffffc


//--------------------- .text._Z7ikernelPfS_S_S_S_i --------------------------
	.section	.text._Z7ikernelPfS_S_S_S_i,"ax",@progbits
	.align	128
        .global         _Z7ikernelPfS_S_S_S_i
        .type           _Z7ikernelPfS_S_S_S_i,@function
        .size           _Z7ikernelPfS_S_S_S_i,(.L_x_2 - _Z7ikernelPfS_S_S_S_i)
        .other          _Z7ikernelPfS_S_S_S_i,@"STO_CUDA_ENTRY STV_DEFAULT"
_Z7ikernelPfS_S_S_S_i:
.text._Z7ikernelPfS_S_S_S_i:
[----:B------:R-:W-:Y:S01]  /*0000*/  LDC R1, c[0x0][0x37c] ;  /* 0x0000df00ff017b82 */ /* 0x000fe20000000800 */
[----:B------:R-:W0:Y:S07]  /*0010*/  S2R R3, SR_TID.X ;  /* 0x0000000000037919 */ /* 0x000e2e0000002100 */
[----:B------:R-:W0:Y:S01]  /*0020*/  S2UR UR4, SR_CTAID.X ;  /* 0x00000000000479c3 */ /* 0x000e220000002500 */
[----:B------:R-:W1:Y:S07]  /*0030*/  LDCU UR5, c[0x0][0x3a8] ;  /* 0x00007500ff0577ac */ /* 0x000e6e0008000800 */
[----:B------:R-:W0:Y:S02]  /*0040*/  LDC R2, c[0x0][0x360] ;  /* 0x0000d800ff027b82 */ /* 0x000e240000000800 */
[----:B0-----:R-:W-:-:S05]  /*0050*/  IMAD R2, R2, UR4, R3 ;  /* 0x0000000402027c24 */ /* 0x001fca000f8e0203 */
[----:B-1----:R-:W-:-:S13]  /*0060*/  ISETP.GE.AND P0, PT, R2, UR5, PT ;  /* 0x0000000502007c0c */ /* 0x002fda000bf06270 */
[----:B------:R-:W-:Y:S05]  /*0070*/  @P0 EXIT ;  /* 0x000000000000094d */ /* 0x000fea0003800000 */
[----:B------:R-:W0:Y:S01]  /*0080*/  LDC.64 R12, c[0x0][0x380] ;  /* 0x0000e000ff0c7b82 */ /* 0x000e220000000a00 */
[----:B------:R-:W1:Y:S07]  /*0090*/  LDCU.64 UR6, c[0x0][0x358] ;  /* 0x00006b00ff0677ac */ /* 0x000e6e0008000a00 */
[----:B------:R-:W2:Y:S08]  /*00a0*/  LDC.64 R14, c[0x0][0x388] ;  /* 0x0000e200ff0e7b82 */ /* 0x000eb00000000a00 */
[----:B------:R-:W3:Y:S01]  /*00b0*/  LDC.64 R16, c[0x0][0x390] ;  /* 0x0000e400ff107b82 */ /* 0x000ee20000000a00 */
[----:B0-----:R-:W-:-:S05]  /*00c0*/  IMAD.WIDE R12, R2, 0x4, R12 ;  /* 0x00000004020c7825 */ /* 0x001fca00078e020c */
[----:B-1----:R0:W5:Y:S01]  /*00d0*/  LDG.E R3, desc[UR6][R12.64] ;  /* 0x000000060c037981 */ /* 0x002162000c1e1900 */
[----:B--2---:R-:W-:-:S05]  /*00e0*/  IMAD.WIDE R14, R2, 0x4, R14 ;  /* 0x00000004020e7825 */ /* 0x004fca00078e020e */
[----:B------:R0:W5:Y:S01]  /*00f0*/  LDG.E R4, desc[UR6][R14.64] ;  /* 0x000000060e047981 */ /* 0x000162000c1e1900 */
[----:B---3--:R-:W-:-:S05]  /*0100*/  IMAD.WIDE R16, R2, 0x4, R16 ;  /* 0x0000000402107825 */ /* 0x008fca00078e0210 */
[----:B------:R0:W5:Y:S01]  /*0110*/  LDG.E R5, desc[UR6][R16.64] ;  /* 0x0000000610057981 */ /* 0x000162000c1e1900 */
[----:B------:R-:W-:Y:S01]  /*0120*/  HFMA2 R0, -RZ, RZ, 0, 0 ;  /* 0x00000000ff007431 */ /* 0x000fe200000001ff */
[----:B------:R-:W-:Y:S02]  /*0130*/  MOV R11, RZ ;  /* 0x000000ff000b7202 */ /* 0x000fe40000000f00 */
[----:B------:R-:W-:Y:S02]  /*0140*/  CS2R R8, SRZ ;  /* 0x0000000000087805 */ /* 0x000fe4000001ff00 */
[----:B------:R-:W-:Y:S01]  /*0150*/  CS2R R6, SRZ ;  /* 0x0000000000067805 */ /* 0x000fe2000001ff00 */
[----:B------:R-:W-:-:S06]  /*0160*/  UMOV UR4, URZ ;  /* 0x000000ff00047c82 */ /* 0x000fcc0008000000 */
.L_x_0:
[----:B------:R-:W-:Y:S01]  /*0170*/  FADD R10, R11, R0 ;  /* 0x000000000b0a7221 */ /* 0x000fe20000000000 */
[----:B0-----:R-:W-:Y:S01]  /*0180*/  FADD R13, -R8, R9 ;  /* 0x00000009080d7221 */ /* 0x001fe20000000100 */
[----:B-----5:R-:W-:Y:S01]  /*0190*/  FFMA R12, R6, -R7, R5 ;  /* 0x80000007060c7223 */ /* 0x020fe20000000005 */
[----:B------:R-:W-:Y:S01]  /*01a0*/  UIADD3 UR4, UPT, UPT, UR4, 0x14, URZ ;  /* 0x0000001404047890 */ /* 0x000fe2000fffe0ff */
[----:B------:R-:W-:Y:S01]  /*01b0*/  FADD R10, R3, -R10 ;  /* 0x8000000a030a7221 */ /* 0x000fe20000000000 */
[----:B------:R-:W-:Y:S02]  /*01c0*/  FADD R13, R4, -R13 ;  /* 0x8000000d040d7221 */ /* 0x000fe40000000000 */
[----:B------:R-:W-:Y:S02]  /*01d0*/  UISETP.NE.AND UP0, UPT, UR4, 0x64, UPT ;  /* 0x000000640400788c */ /* 0x000fe4000bf05270 */
[----:B------:R-:W-:-:S04]  /*01e0*/  FADD R13, R10, R13 ;  /* 0x0000000d0a0d7221 */ /* 0x000fc80000000000 */
[----:B------:R-:W-:-:S04]  /*01f0*/  FADD R12, R12, R13 ;  /* 0x0000000d0c0c7221 */ /* 0x000fc80000000000 */
[----:B------:R-:W-:-:S04]  /*0200*/  FMUL R13, R12, 0.10000000149011611938 ;  /* 0x3dcccccd0c0d7820 */ /* 0x000fc80000400000 */
[C---:B------:R-:W-:Y:S01]  /*0210*/  FFMA R0, R13.reuse, 0.0099999997764825820923, R0 ;  /* 0x3c23d70a0d007823 */ /* 0x040fe20000000000 */
[C---:B------:R-:W-:Y:S01]  /*0220*/  FFMA R11, R13.reuse, 0.0099999997764825820923, R11 ;  /* 0x3c23d70a0d0b7823 */ /* 0x040fe2000000000b */
[C---:B------:R-:W-:Y:S01]  /*0230*/  FFMA R9, R13.reuse, 0.0099999997764825820923, R9 ;  /* 0x3c23d70a0d097823 */ /* 0x040fe20000000009 */
[C---:B------:R-:W-:Y:S01]  /*0240*/  FFMA R8, R13.reuse, 0.0099999997764825820923, R8 ;  /* 0x3c23d70a0d087823 */ /* 0x040fe20000000008 */
[C---:B------:R-:W-:Y:S01]  /*0250*/  FFMA R10, R13.reuse, 0.0099999997764825820923, R7 ;  /* 0x3c23d70a0d0a7823 */ /* 0x040fe20000000007 */
[----:B------:R-:W-:Y:S01]  /*0260*/  FADD R12, R0, R11 ;  /* 0x0000000b000c7221 */ /* 0x000fe20000000000 */
[----:B------:R-:W-:Y:S01]  /*0270*/  FFMA R6, R13, 0.0099999997764825820923, R6 ;  /* 0x3c23d70a0d067823 */ /* 0x000fe20000000006 */
[----:B------:R-:W-:Y:S02]  /*0280*/  FADD R15, R9, -R8 ;  /* 0x80000008090f7221 */ /* 0x000fe40000000000 */
[----:B------:R-:W-:Y:S01]  /*0290*/  FADD R12, R3, -R12 ;  /* 0x8000000c030c7221 */ /* 0x000fe20000000000 */
[----:B------:R-:W-:Y:S01]  /*02a0*/  FFMA R7, -R10, R6, R5 ;  /* 0x000000060a077223 */ /* 0x000fe20000000105 */
[----:B------:R-:W-:-:S04]  /*02b0*/  FADD R15, R4, -R15 ;  /* 0x8000000f040f7221 */ /* 0x000fc80000000000 */
        /* <DEDUP_REMOVED lines=203> */
[----:B------:R-:W-:Y:S01]  /*0f70*/  FFMA R10, R13, 0.0099999997764825820923, R10 ;  /* 0x3c23d70a0d0a7823 */ /* 0x000fe2000000000a */
        /* <DEDUP_REMOVED lines=14> */
[----:B------:R-:W-:Y:S01]  /*1060*/  FFMA R6, R6, 0.0099999997764825820923, R13 ;  /* 0x3c23d70a06067823 */ /* 0x000fe2000000000d */
[----:B------:R-:W-:Y:S01]  /*1070*/  FADD R12, R0, R7 ;  /* 0x00000007000c7221 */ /* 0x000fe20000000000 */
[----:B------:R-:W-:Y:S02]  /*1080*/  FADD R11, R8, -R9 ;  /* 0x80000009080b7221 */ /* 0x000fe40000000000 */
[----:B------:R-:W-:Y:S01]  /*1090*/  FFMA R13, -R10, R6, R5 ;  /* 0x000000060a0d7223 */ /* 0x000fe20000000105 */
[----:B------:R-:W-:Y:S01]  /*10a0*/  FADD R12, R3, -R12 ;  /* 0x8000000c030c7221 */ /* 0x000fe20000000000 */
        /* <DEDUP_REMOVED lines=38> */
[----:B------:R-:W-:Y:S06]  /*1310*/  BRA.U UP0, `(.L_x_0) ;  /* 0xffffffed00947547 */ /* 0x000fec000b83ffff */
[----:B------:R-:W0:Y:S01]  /*1320*/  LDC.64 R4, c[0x0][0x3a0] ;  /* 0x0000e800ff047b82 */ /* 0x000e220000000a00 */
[----:B------:R-:W-:Y:S01]  /*1330*/  FFMA R10, RZ, R0, RZ ;  /* 0x00000000ff0a7223 */ /* 0x000fe200000000ff */
[C---:B------:R-:W-:Y:S01]  /*1340*/  FFMA R12, R0.reuse, 0.0099999997764825820923, RZ ;  /* 0x3c23d70a000c7823 */ /* 0x040fe200000000ff */
[C---:B------:R-:W-:Y:S01]  /*1350*/  FFMA R14, R0.reuse, 0.019999999552965164185, RZ ;  /* 0x3ca3d70a000e7823 */ /* 0x040fe200000000ff */
[C---:B------:R-:W-:Y:S01]  /*1360*/  FFMA R16, R0.reuse, 0.029999999329447746277, RZ ;  /* 0x3cf5c28f00107823 */ /* 0x040fe200000000ff */
[C---:B------:R-:W-:Y:S01]  /*1370*/  FFMA R18, R0.reuse, 0.039999999105930328369, RZ ;  /* 0x3d23d70a00127823 */ /* 0x040fe200000000ff */
[----:B------:R-:W-:Y:S01]  /*1380*/  FFMA R0, R0, 0.04999999701976776123, RZ ;  /* 0x3d4ccccc00007823 */ /* 0x000fe200000000ff */
[C---:B------:R-:W-:Y:S01]  /*1390*/  FFMA R10, R11.reuse, 0.0099999997764825820923, R10 ;  /* 0x3c23d70a0b0a7823 */ /* 0x040fe2000000000a */
[C---:B------:R-:W-:Y:S01]  /*13a0*/  FFMA R12, R11.reuse, 0.019999999552965164185, R12 ;  /* 0x3ca3d70a0b0c7823 */ /* 0x040fe2000000000c */
[C---:B------:R-:W-:Y:S01]  /*13b0*/  FFMA R14, R11.reuse, 0.029999999329447746277, R14 ;  /* 0x3cf5c28f0b0e7823 */ /* 0x040fe2000000000e */
[C---:B------:R-:W-:Y:S01]  /*13c0*/  FFMA R16, R11.reuse, 0.039999999105930328369, R16 ;  /* 0x3d23d70a0b107823 */ /* 0x040fe20000000010 */
[C---:B------:R-:W-:Y:S01]  /*13d0*/  FFMA R18, R11.reuse, 0.04999999701976776123, R18 ;  /* 0x3d4ccccc0b127823 */ /* 0x040fe20000000012 */
[----:B------:R-:W-:Y:S01]  /*13e0*/  FFMA R0, R11, 0.059999998658895492554, R0 ;  /* 0x3d75c28f0b007823 */ /* 0x000fe20000000000 */
[C---:B------:R-:W-:Y:S01]  /*13f0*/  FFMA R3, R9.reuse, 0.019999999552965164185, R10 ;  /* 0x3ca3d70a09037823 */ /* 0x040fe2000000000a */
[C---:B------:R-:W-:Y:S01]  /*1400*/  FFMA R11, R9.reuse, 0.029999999329447746277, R12 ;  /* 0x3cf5c28f090b7823 */ /* 0x040fe2000000000c */
[C---:B------:R-:W-:Y:S01]  /*1410*/  FFMA R13, R9.reuse, 0.039999999105930328369, R14 ;  /* 0x3d23d70a090d7823 */ /* 0x040fe2000000000e */
[C---:B------:R-:W-:Y:S01]  /*1420*/  FFMA R15, R9.reuse, 0.04999999701976776123, R16 ;  /* 0x3d4ccccc090f7823 */ /* 0x040fe20000000010 */
[C---:B------:R-:W-:Y:S01]  /*1430*/  FFMA R17, R9.reuse, 0.059999998658895492554, R18 ;  /* 0x3d75c28f09117823 */ /* 0x040fe20000000012 */
[----:B------:R-:W-:Y:S01]  /*1440*/  FFMA R9, R9, 0.070000000298023223877, R0 ;  /* 0x3d8f5c2909097823 */ /* 0x000fe20000000000 */
[C---:B------:R-:W-:Y:S01]  /*1450*/  FFMA R0, R8.reuse, 0.029999999329447746277, R3 ;  /* 0x3cf5c28f08007823 */ /* 0x040fe20000000003 */
[C---:B------:R-:W-:Y:S01]  /*1460*/  FFMA R10, R8.reuse, 0.039999999105930328369, R11 ;  /* 0x3d23d70a080a7823 */ /* 0x040fe2000000000b */
[C---:B------:R-:W-:Y:S01]  /*1470*/  FFMA R12, R8.reuse, 0.04999999701976776123, R13 ;  /* 0x3d4ccccc080c7823 */ /* 0x040fe2000000000d */
[C---:B------:R-:W-:Y:S01]  /*1480*/  FFMA R14, R8.reuse, 0.059999998658895492554, R15 ;  /* 0x3d75c28f080e7823 */ /* 0x040fe2000000000f */
[C---:B------:R-:W-:Y:S01]  /*1490*/  FFMA R16, R8.reuse, 0.070000000298023223877, R17 ;  /* 0x3d8f5c2908107823 */ /* 0x040fe20000000011 */
[----:B------:R-:W-:Y:S01]  /*14a0*/  FFMA R8, R8, 0.079999998211860656738, R9 ;  /* 0x3da3d70a08087823 */ /* 0x000fe20000000009 */
[C---:B------:R-:W-:Y:S01]  /*14b0*/  FFMA R9, R7.reuse, 0.039999999105930328369, R0 ;  /* 0x3d23d70a07097823 */ /* 0x040fe20000000000 */
[C---:B------:R-:W-:Y:S01]  /*14c0*/  FFMA R11, R7.reuse, 0.04999999701976776123, R10 ;  /* 0x3d4ccccc070b7823 */ /* 0x040fe2000000000a */
[C---:B------:R-:W-:Y:S01]  /*14d0*/  FFMA R13, R7.reuse, 0.059999998658895492554, R12 ;  /* 0x3d75c28f070d7823 */ /* 0x040fe2000000000c */
[C---:B------:R-:W-:Y:S01]  /*14e0*/  FFMA R15, R7.reuse, 0.070000000298023223877, R14 ;  /* 0x3d8f5c29070f7823 */ /* 0x040fe2000000000e */
[----:B------:R-:W-:Y:S01]  /*14f0*/  FFMA R17, R7, 0.079999998211860656738, R16 ;  /* 0x3da3d70a07117823 */ /* 0x000fe20000000010 */
[----:B------:R-:W-:-:S02]  /*1500*/  IMAD R3, R2, 0x6, RZ ;  /* 0x0000000602037824 */ /* 0x000fc400078e02ff */
[----:B------:R-:W-:Y:S01]  /*1510*/  FFMA R7, R7, 0.0899999961256980896, R8 ;  /* 0x3db851eb07077823 */ /* 0x000fe20000000008 */
[C---:B------:R-:W-:Y:S01]  /*1520*/  FFMA R9, R6.reuse, 0.04999999701976776123, R9 ;  /* 0x3d4ccccc06097823 */ /* 0x040fe20000000009 */
[----:B------:R-:W-:Y:S01]  /*1530*/  FFMA R11, R6, 0.059999998658895492554, R11 ;  /* 0x3d75c28f060b7823 */ /* 0x000fe2000000000b */
[----:B0-----:R-:W-:-:S04]  /*1540*/  IMAD.WIDE R4, R3, 0x4, R4 ;  /* 0x0000000403047825 */ /* 0x001fc800078e0204 */
[C---:B------:R-:W-:Y:S01]  /*1550*/  FFMA R13, R6.reuse, 0.070000000298023223877, R13 ;  /* 0x3d8f5c29060d7823 */ /* 0x040fe2000000000d */
[C---:B------:R-:W-:Y:S01]  /*1560*/  FFMA R15, R6.reuse, 0.079999998211860656738, R15 ;  /* 0x3da3d70a060f7823 */ /* 0x040fe2000000000f */
[C---:B------:R-:W-:Y:S01]  /*1570*/  FFMA R17, R6.reuse, 0.0899999961256980896, R17 ;  /* 0x3db851eb06117823 */ /* 0x040fe20000000011 */
[----:B------:R-:W-:Y:S01]  /*1580*/  FFMA R7, R6, 0.099999994039535522461, R7 ;  /* 0x3dcccccc06077823 */ /* 0x000fe20000000007 */
[----:B------:R-:W-:Y:S04]  /*1590*/  STG.E desc[UR6][R4.64], R9 ;  /* 0x0000000904007986 */ /* 0x000fe8000c101906 */
[----:B------:R-:W-:Y:S04]  /*15a0*/  STG.E desc[UR6][R4.64+0x4], R11 ;  /* 0x0000040b04007986 */ /* 0x000fe8000c101906 */
[----:B------:R-:W-:Y:S04]  /*15b0*/  STG.E desc[UR6][R4.64+0x8], R13 ;  /* 0x0000080d04007986 */ /* 0x000fe8000c101906 */
[----:B------:R-:W-:Y:S04]  /*15c0*/  STG.E desc[UR6][R4.64+0xc], R15 ;  /* 0x00000c0f04007986 */ /* 0x000fe8000c101906 */
[----:B------:R-:W-:Y:S04]  /*15d0*/  STG.E desc[UR6][R4.64+0x10], R17 ;  /* 0x0000101104007986 */ /* 0x000fe8000c101906 */
[----:B------:R-:W-:Y:S01]  /*15e0*/  STG.E desc[UR6][R4.64+0x14], R7 ;  /* 0x0000140704007986 */ /* 0x000fe2000c101906 */
[----:B------:R-:W-:Y:S05]  /*15f0*/  EXIT ;  /* 0x000000000000794d */ /* 0x000fea0003800000 */
.L_x_1:
[----:B------:R-:W-:-:S00]  /*1600*/  BRA `(.L_x_1) ;  /* 0xfffffffc00fc7947 */ /* 0x000fc0000383ffff */
[----:B------:R-:W-:-:S00]  /*1610*/  NOP ;  /* 0x0000000000007918 */ /* 0x000fc00000000000 */
        /* <DEDUP_REMOVED lines=14> */
.L_x_2:


//--------------------- .nv.shared.reserved.0     --------------------------
	.section	.nv.shared.reserved.0,"aw",@nobits
	.weak		__nv_reservedSMEM_offset_0_alias
	.size		__nv_reservedSMEM_offset_0_alias, 0, 64
	.other		__nv_reservedSMEM_offset_0_alias,@"STO_CUDA_RESERVED_SHARED STV_DEFAULT"
__nv_reservedSMEM_offset_0_alias:
	.zero		0
	.zero		64


//--------------------- .nv.constant0._Z7ikernelPfS_S_S_S_i --------------------------
	.section	.nv.constant0._Z7ikernelPfS_S_S_S_i,"a",@progbits
	.sectionflags	@""
	.align	4
.nv.constant0._Z7ikernelPfS_S_S_S_i:
	.zero		940


//--------------------- SYMBOLS --------------------------

	.type		.nv.reservedSmem.offset0,@object
	.size		.nv.reservedSmem.offset0,0x4
